//
// Generated by NVIDIA NVVM Compiler
//
// Compiler Build ID: CL-36424714
// Cuda compilation tools, release 13.0, V13.0.88
// Based on NVVM 20.0.0
//

.version 9.0
.target sm_100
.address_size 64

	// .globl	_Z10markPrimesjjPjj

.visible .entry _Z10markPrimesjjPjj(
	.param .u32 _Z10markPrimesjjPjj_param_0,
	.param .u32 _Z10markPrimesjjPjj_param_1,
	.param .u64 .ptr .align 1 _Z10markPrimesjjPjj_param_2,
	.param .u32 _Z10markPrimesjjPjj_param_3
)
{
	.reg .pred 	%p<5>;
	.reg .b32 	%r<16>;
	.reg .b64 	%rd<5>;

	ld.param.u32 	%r5, [_Z10markPrimesjjPjj_param_0];
	ld.param.u32 	%r7, [_Z10markPrimesjjPjj_param_1];
	ld.param.u64 	%rd2, [_Z10markPrimesjjPjj_param_2];
	ld.param.u32 	%r6, [_Z10markPrimesjjPjj_param_3];
	mov.u32 	%r8, %ctaid.x;
	mov.u32 	%r9, %ntid.x;
	mov.u32 	%r10, %tid.x;
	mad.lo.s32 	%r11, %r8, %r9, %r10;
	mul.lo.s32 	%r12, %r11, %r5;
	setp.eq.s32 	%p1, %r12, 0;
	mul.lo.s32 	%r13, %r5, %r5;
	selp.b32 	%r15, %r13, %r12, %p1;
	mad.lo.s32 	%r2, %r7, %r11, %r7;
	setp.gt.u32 	%p2, %r15, %r2;
	@%p2 bra 	$L__BB0_5;
	cvta.to.global.u64 	%rd1, %rd2;
$L__BB0_2:
	setp.ge.u32 	%p3, %r15, %r6;
	@%p3 bra 	$L__BB0_4;
	mul.wide.u32 	%rd3, %r15, 4;
	add.s64 	%rd4, %rd1, %rd3;
	mov.b32 	%r14, 0;
	st.global.u32 	[%rd4], %r14;
$L__BB0_4:
	add.s32 	%r15, %r15, %r5;
	setp.le.u32 	%p4, %r15, %r2;
	@%p4 bra 	$L__BB0_2;
$L__BB0_5:
	ret;

}


// ===== COMPILED SASS (sm_100) =====

	.target	sm_100

	.elftype	@"ET_EXEC"


//--------------------- .note.nv.tkinfo           --------------------------
	.section	.note.nv.tkinfo,"",@"SHT_NOTE"
	.sectionflags	@"SHF_NOTE_NV_TKINFO"
	.tkinfo
        /*0018*/ 	.word	0x00000002
        /*0030*/ 	.string	""
        /*0030*/ 	.string	"ptxas"
        /*0030*/ 	.string	"Cuda compilation tools, release 13.0, V13.0.88"
        /*0030*/ 	.string	"Build cuda_13.0.r13.0/compiler.36424714_0"
        /*0030*/ 	.string	"-arch sm_100 -m 64 "



//--------------------- .note.nv.cuinfo           --------------------------
	.section	.note.nv.cuinfo,"",@"SHT_NOTE"
	.sectionflags	@"SHF_NOTE_NV_CUINFO"
        /*0018*/ 	.short	0x0002
        /*001a*/ 	.short	0x0064
        /*001c*/ 	.short	0x0082
	.zero		2


//--------------------- .nv.info                  --------------------------
	.section	.nv.info,"",@"SHT_CUDA_INFO"
	.align	4


	//----- nvinfo : EIATTR_REGCOUNT
	.align		4
        /*0000*/ 	.byte	0x04, 0x2f
        /*0002*/ 	.short	(.L_1 - .L_0)
	.align		4
.L_0:
        /*0004*/ 	.word	index@(_Z10markPrimesjjPjj)
        /*0008*/ 	.word	0x00000008


	//----- nvinfo : EIATTR_FRAME_SIZE
	.align		4
.L_1:
        /*000c*/ 	.byte	0x04, 0x11
        /*000e*/ 	.short	(.L_3 - .L_2)
	.align		4
.L_2:
        /*0010*/ 	.word	index@(_Z10markPrimesjjPjj)
        /*0014*/ 	.word	0x00000000


	//----- nvinfo : EIATTR_MIN_STACK_SIZE
	.align		4
.L_3:
        /*0018*/ 	.byte	0x04, 0x12
        /*001a*/ 	.short	(.L_5 - .L_4)
	.align		4
.L_4:
        /*001c*/ 	.word	index@(_Z10markPrimesjjPjj)
        /*0020*/ 	.word	0x00000000
.L_5:


//--------------------- .nv.compat                --------------------------
	.section	.nv.compat,"",@"SHT_CUDA_COMPAT_INFO"
	.align	4
        /*0000*/ 	.byte	0x02, 0x09, 0x00, 0x00, 0x02, 0x02, 0x01, 0x00, 0x02, 0x05, 0x05, 0x00, 0x03, 0x07, 0x01, 0x01
        /*0010*/ 	.byte	0x02, 0x03, 0x00, 0x00, 0x02, 0x06, 0x01, 0x00, 0x04, 0x0b, 0x08, 0x00, 0x09, 0x00, 0x00, 0x00
        /*0020*/ 	.byte	0x00, 0x00, 0x00, 0x00


//--------------------- .nv.info._Z10markPrimesjjPjj --------------------------
	.section	.nv.info._Z10markPrimesjjPjj,"",@"SHT_CUDA_INFO"
	.sectionflags	@""
	.align	4


	//----- nvinfo : EIATTR_CUDA_API_VERSION
	.align		4
        /*0000*/ 	.byte	0x04, 0x37
        /*0002*/ 	.short	(.L_7 - .L_6)
.L_6:
        /*0004*/ 	.word	0x00000082


	//----- nvinfo : EIATTR_KPARAM_INFO
	.align		4
.L_7:
        /*0008*/ 	.byte	0x04, 0x17
        /*000a*/ 	.short	(.L_9 - .L_8)
.L_8:
        /*000c*/ 	.word	0x00000000
        /*0010*/ 	.short	0x0003
        /*0012*/ 	.short	0x0010
        /*0014*/ 	.byte	0x00, 0xf0, 0x11, 0x00


	//----- nvinfo : EIATTR_KPARAM_INFO
	.align		4
.L_9:
        /*0018*/ 	.byte	0x04, 0x17
        /*001a*/ 	.short	(.L_11 - .L_10)
.L_10:
        /*001c*/ 	.word	0x00000000
        /*0020*/ 	.short	0x0002
        /*0022*/ 	.short	0x0008
        /*0024*/ 	.byte	0x00, 0xf5, 0x21, 0x00


	//----- nvinfo : EIATTR_KPARAM_INFO
	.align		4
.L_11:
        /*0028*/ 	.byte	0x04, 0x17
        /*002a*/ 	.short	(.L_13 - .L_12)
.L_12:
        /*002c*/ 	.word	0x00000000
        /*0030*/ 	.short	0x0001
        /*0032*/ 	.short	0x0004
        /*0034*/ 	.byte	0x00, 0xf0, 0x11, 0x00


	//----- nvinfo : EIATTR_KPARAM_INFO
	.align		4
.L_13:
        /*0038*/ 	.byte	0x04, 0x17
        /*003a*/ 	.short	(.L_15 - .L_14)
.L_14:
        /*003c*/ 	.word	0x00000000
        /*0040*/ 	.short	0x0000
        /*0042*/ 	.short	0x0000
        /*0044*/ 	.byte	0x00, 0xf0, 0x11, 0x00


	//----- nvinfo : EIATTR_SPARSE_MMA_MASK
	.align		4
.L_15:
        /*0048*/ 	.byte	0x03, 0x50
        /*004a*/ 	.short	0x0000


	//----- nvinfo : EIATTR_MAXREG_COUNT
	.align		4
        /*004c*/ 	.byte	0x03, 0x1b
        /*004e*/ 	.short	0x00ff


	//----- nvinfo : EIATTR_MERCURY_ISA_VERSION
	.align		4
        /*0050*/ 	.byte	0x03, 0x5f
        /*0052*/ 	.short	0x0101


	//----- nvinfo : EIATTR_VRC_CTA_INIT_COUNT
	.align		4
        /*0054*/ 	.byte	0x02, 0x4a
	.zero		1
	.zero		1


	//----- nvinfo : EIATTR_EXIT_INSTR_OFFSETS
	.align		4
        /*0058*/ 	.byte	0x04, 0x1c
        /*005a*/ 	.short	(.L_17 - .L_16)


	//   ....[0]....
.L_16:
        /*005c*/ 	.word	0x000000b0


	//   ....[1]....
        /*0060*/ 	.word	0x00000170


	//----- nvinfo : EIATTR_CRS_STACK_SIZE
	.align		4
.L_17:
        /*0064*/ 	.byte	0x04, 0x1e
        /*0066*/ 	.short	(.L_19 - .L_18)
.L_18:
        /*0068*/ 	.word	0x00000000


	//----- nvinfo : EIATTR_CBANK_PARAM_SIZE
	.align		4
.L_19:
        /*006c*/ 	.byte	0x03, 0x19
        /*006e*/ 	.short	0x0014


	//----- nvinfo : EIATTR_PARAM_CBANK
	.align		4
        /*0070*/ 	.byte	0x04, 0x0a
        /*0072*/ 	.short	(.L_21 - .L_20)
	.align		4
.L_20:
        /*0074*/ 	.word	index@(.nv.constant0._Z10markPrimesjjPjj)
        /*0078*/ 	.short	0x0380
        /*007a*/ 	.short	0x0014


	//----- nvinfo : EIATTR_SW_WAR
	.align		4
.L_21:
        /*007c*/ 	.byte	0x04, 0x36
        /*007e*/ 	.short	(.L_23 - .L_22)
.L_22:
        /*0080*/ 	.word	0x00000008
.L_23:


//--------------------- .nv.callgraph             --------------------------
	.section	.nv.callgraph,"",@"SHT_CUDA_CALLGRAPH"
	.align	4
	.sectionentsize	8
	.align		4
        /*0000*/ 	.word	0x00000000
	.align		4
        /*0004*/ 	.word	0xffffffff
	.align		4
        /*0008*/ 	.word	0x00000000
	.align		4
        /*000c*/ 	.word	0xfffffffe
	.align		4
        /*0010*/ 	.word	0x00000000
	.align		4
        /*0014*/ 	.word	0xfffffffd
	.align		4
        /*0018*/ 	.word	0x00000000
	.align		4
        /*001c*/ 	.word	0xfffffffc


//--------------------- .text._Z10markPrimesjjPjj --------------------------
	.section	.text._Z10markPrimesjjPjj,"ax",@progbits
	.align	128
        .global         _Z10markPrimesjjPjj
        .type           _Z10markPrimesjjPjj,@function
        .size           _Z10markPrimesjjPjj,(.L_x_2 - _Z10markPrimesjjPjj)
        .other          _Z10markPrimesjjPjj,@"STO_CUDA_ENTRY STV_DEFAULT"
_Z10markPrimesjjPjj:
.text._Z10markPrimesjjPjj:
[----:B------:R-:W-:Y:S01]  /*0000*/  LDC R1, c[0x0][0x37c] ;  /* 0x0000df00ff017b82 */ /* 0x000fe20000000800 */
[----:B------:R-:W0:Y:S07]  /*0010*/  S2R R3, SR_TID.X ;  /* 0x0000000000037919 */ /* 0x000e2e0000002100 */
[----:B------:R-:W0:Y:S08]  /*0020*/  S2UR UR4, SR_CTAID.X ;  /* 0x00000000000479c3 */ /* 0x000e300000002500 */
[----:B------:R-:W0:Y:S08]  /*0030*/  LDC R0, c[0x0][0x360] ;  /* 0x0000d800ff007b82 */ /* 0x000e300000000800 */
[----:B------:R-:W1:Y:S01]  /*0040*/  LDC.64 R4, c[0x0][0x380] ;  /* 0x0000e000ff047b82 */ /* 0x000e620000000a00 */
[----:B0-----:R-:W-:-:S04]  /*0050*/  IMAD R0, R0, UR4, R3 ;  /* 0x0000000400007c24 */ /* 0x001fc8000f8e0203 */
[C---:B-1----:R-:W-:Y:S02]  /*0060*/  IMAD R2, R0.reuse, R4, RZ ;  /* 0x0000000400027224 */ /* 0x042fe400078e02ff */
[----:B------:R-:W-:-:S03]  /*0070*/  IMAD R5, R0, R5, R5 ;  /* 0x0000000500057224 */ /* 0x000fc600078e0205 */
[----:B------:R-:W-:-:S13]  /*0080*/  ISETP.NE.AND P0, PT, R2, RZ, PT ;  /* 0x000000ff0200720c */ /* 0x000fda0003f05270 */
[----:B------:R-:W-:-:S05]  /*0090*/  @!P0 IMAD R2, R4, R4, RZ ;  /* 0x0000000404028224 */ /* 0x000fca00078e02ff */
[----:B------:R-:W-:-:S13]  /*00a0*/  ISETP.GT.U32.AND P0, PT, R2, R5, PT ;  /* 0x000000050200720c */ /* 0x000fda0003f04070 */
[----:B------:R-:W-:Y:S05]  /*00b0*/  @P0 EXIT ;  /* 0x000000000000094d */ /* 0x000fea0003800000 */
[----:B------:R-:W-:Y:S01]  /*00c0*/  MOV R0, R2 ;  /* 0x0000000200007202 */ /* 0x000fe20000000f00 */
[----:B------:R-:W0:Y:S01]  /*00d0*/  LDCU.64 UR4, c[0x0][0x358] ;  /* 0x00006b00ff0477ac */ /* 0x000e220008000a00 */
[----:B------:R-:W1:Y:S01]  /*00e0*/  LDCU UR6, c[0x0][0x390] ;  /* 0x00007200ff0677ac */ /* 0x000e620008000800 */
[----:B------:R-:W2:Y:S04]  /*00f0*/  LDCU UR7, c[0x0][0x380] ;  /* 0x00007000ff0777ac */ /* 0x000ea80008000800 */
.L_x_0:
[----:B-1----:R-:W-:-:S13]  /*0100*/  ISETP.GE.U32.AND P0, PT, R0, UR6, PT ;  /* 0x0000000600007c0c */ /* 0x002fda000bf06070 */
[----:B------:R-:W1:Y:S02]  /*0110*/  @!P0 LDC.64 R2, c[0x0][0x388] ;  /* 0x0000e200ff028b82 */ /* 0x000e640000000a00 */
[C---:B-1----:R-:W-:Y:S01]  /*0120*/  @!P0 IMAD.WIDE.U32 R2, R0.reuse, 0x4, R2 ;  /* 0x0000000400028825 */ /* 0x042fe200078e0002 */
[----:B--2---:R-:W-:-:S04]  /*0130*/  IADD3 R0, PT, PT, R0, UR7, RZ ;  /* 0x0000000700007c10 */ /* 0x004fc8000fffe0ff */
[----:B0-----:R3:W-:Y:S01]  /*0140*/  @!P0 STG.E desc[UR4][R2.64], RZ ;  /* 0x000000ff02008986 */ /* 0x0017e2000c101904 */
[----:B------:R-:W-:-:S13]  /*0150*/  ISETP.GT.U32.AND P0, PT, R0, R5, PT ;  /* 0x000000050000720c */ /* 0x000fda0003f04070 */
[----:B---3--:R-:W-:Y:S05]  /*0160*/  @!P0 BRA `(.L_x_0) ;  /* 0xfffffffc00e48947 */ /* 0x008fea000383ffff */
[----:B------:R-:W-:Y:S05]  /*0170*/  EXIT ;  /* 0x000000000000794d */ /* 0x000fea0003800000 */
.L_x_1:
[----:B------:R-:W-:-:S00]  /*0180*/  BRA `(.L_x_1) ;  /* 0xfffffffc00fc7947 */ /* 0x000fc0000383ffff */
[----:B------:R-:W-:-:S00]  /*0190*/  NOP ;  /* 0x0000000000007918 */ /* 0x000fc00000000000 */
        /* <DEDUP_REMOVED lines=14> */
.L_x_2:


//--------------------- .nv.shared.reserved.0     --------------------------
	.section	.nv.shared.reserved.0,"aw",@nobits
	.weak		__nv_reservedSMEM_offset_0_alias
	.size		__nv_reservedSMEM_offset_0_alias, 0, 64
	.other		__nv_reservedSMEM_offset_0_alias,@"STO_CUDA_RESERVED_SHARED STV_DEFAULT"
__nv_reservedSMEM_offset_0_alias:
	.zero		0
	.zero		64


//--------------------- .nv.constant0._Z10markPrimesjjPjj --------------------------
	.section	.nv.constant0._Z10markPrimesjjPjj,"a",@progbits
	.sectionflags	@""
	.align	4
.nv.constant0._Z10markPrimesjjPjj:
	.zero		916


//--------------------- SYMBOLS --------------------------

	.type		.nv.reservedSmem.offset0,@object
	.size		.nv.reservedSmem.offset0,0x4
